//
// Generated by NVIDIA NVVM Compiler
//
// Compiler Build ID: CL-36424714
// Cuda compilation tools, release 13.0, V13.0.88
// Based on NVVM 20.0.0
//

.version 9.0
.target sm_100
.address_size 64

	// .globl	_Z14reverse_vectorPKfPfi

.visible .entry _Z14reverse_vectorPKfPfi(
	.param .u64 .ptr .align 1 _Z14reverse_vectorPKfPfi_param_0,
	.param .u64 .ptr .align 1 _Z14reverse_vectorPKfPfi_param_1,
	.param .u32 _Z14reverse_vectorPKfPfi_param_2
)
{
	.reg .pred 	%p<2>;
	.reg .b32 	%r<8>;
	.reg .b32 	%f<2>;
	.reg .b64 	%rd<9>;

	ld.param.u64 	%rd1, [_Z14reverse_vectorPKfPfi_param_0];
	ld.param.u64 	%rd2, [_Z14reverse_vectorPKfPfi_param_1];
	ld.param.u32 	%r2, [_Z14reverse_vectorPKfPfi_param_2];
	mov.u32 	%r3, %ctaid.x;
	mov.u32 	%r4, %ntid.x;
	mov.u32 	%r5, %tid.x;
	mad.lo.s32 	%r1, %r3, %r4, %r5;
	setp.ge.s32 	%p1, %r1, %r2;
	@%p1 bra 	$L__BB0_2;
	cvta.to.global.u64 	%rd3, %rd1;
	cvta.to.global.u64 	%rd4, %rd2;
	mul.wide.s32 	%rd5, %r1, 4;
	add.s64 	%rd6, %rd3, %rd5;
	ld.global.f32 	%f1, [%rd6];
	not.b32 	%r6, %r1;
	add.s32 	%r7, %r2, %r6;
	mul.wide.s32 	%rd7, %r7, 4;
	add.s64 	%rd8, %rd4, %rd7;
	st.global.f32 	[%rd8], %f1;
$L__BB0_2:
	ret;

}


// ===== COMPILED SASS (sm_100) =====

	.target	sm_100

	.elftype	@"ET_EXEC"


//--------------------- .note.nv.tkinfo           --------------------------
	.section	.note.nv.tkinfo,"",@"SHT_NOTE"
	.sectionflags	@"SHF_NOTE_NV_TKINFO"
	.tkinfo
        /*0018*/ 	.word	0x00000002
        /*0030*/ 	.string	""
        /*0030*/ 	.string	"ptxas"
        /*0030*/ 	.string	"Cuda compilation tools, release 13.0, V13.0.88"
        /*0030*/ 	.string	"Build cuda_13.0.r13.0/compiler.36424714_0"
        /*0030*/ 	.string	"-arch sm_100 -m 64 "



//--------------------- .note.nv.cuinfo           --------------------------
	.section	.note.nv.cuinfo,"",@"SHT_NOTE"
	.sectionflags	@"SHF_NOTE_NV_CUINFO"
        /*0018*/ 	.short	0x0002
        /*001a*/ 	.short	0x0064
        /*001c*/ 	.short	0x0082
	.zero		2


//--------------------- .nv.info                  --------------------------
	.section	.nv.info,"",@"SHT_CUDA_INFO"
	.align	4


	//----- nvinfo : EIATTR_REGCOUNT
	.align		4
        /*0000*/ 	.byte	0x04, 0x2f
        /*0002*/ 	.short	(.L_1 - .L_0)
	.align		4
.L_0:
        /*0004*/ 	.word	index@(_Z14reverse_vectorPKfPfi)
        /*0008*/ 	.word	0x0000000a


	//----- nvinfo : EIATTR_FRAME_SIZE
	.align		4
.L_1:
        /*000c*/ 	.byte	0x04, 0x11
        /*000e*/ 	.short	(.L_3 - .L_2)
	.align		4
.L_2:
        /*0010*/ 	.word	index@(_Z14reverse_vectorPKfPfi)
        /*0014*/ 	.word	0x00000000


	//----- nvinfo : EIATTR_MIN_STACK_SIZE
	.align		4
.L_3:
        /*0018*/ 	.byte	0x04, 0x12
        /*001a*/ 	.short	(.L_5 - .L_4)
	.align		4
.L_4:
        /*001c*/ 	.word	index@(_Z14reverse_vectorPKfPfi)
        /*0020*/ 	.word	0x00000000
.L_5:


//--------------------- .nv.compat                --------------------------
	.section	.nv.compat,"",@"SHT_CUDA_COMPAT_INFO"
	.align	4
        /*0000*/ 	.byte	0x02, 0x09, 0x00, 0x00, 0x02, 0x02, 0x01, 0x00, 0x02, 0x05, 0x05, 0x00, 0x03, 0x07, 0x01, 0x01
        /*0010*/ 	.byte	0x02, 0x03, 0x00, 0x00, 0x02, 0x06, 0x01, 0x00, 0x04, 0x0b, 0x08, 0x00, 0x09, 0x00, 0x00, 0x00
        /*0020*/ 	.byte	0x00, 0x00, 0x00, 0x00


//--------------------- .nv.info._Z14reverse_vectorPKfPfi --------------------------
	.section	.nv.info._Z14reverse_vectorPKfPfi,"",@"SHT_CUDA_INFO"
	.sectionflags	@""
	.align	4


	//----- nvinfo : EIATTR_CUDA_API_VERSION
	.align		4
        /*0000*/ 	.byte	0x04, 0x37
        /*0002*/ 	.short	(.L_7 - .L_6)
.L_6:
        /*0004*/ 	.word	0x00000082


	//----- nvinfo : EIATTR_KPARAM_INFO
	.align		4
.L_7:
        /*0008*/ 	.byte	0x04, 0x17
        /*000a*/ 	.short	(.L_9 - .L_8)
.L_8:
        /*000c*/ 	.word	0x00000000
        /*0010*/ 	.short	0x0002
        /*0012*/ 	.short	0x0010
        /*0014*/ 	.byte	0x00, 0xf0, 0x11, 0x00


	//----- nvinfo : EIATTR_KPARAM_INFO
	.align		4
.L_9:
        /*0018*/ 	.byte	0x04, 0x17
        /*001a*/ 	.short	(.L_11 - .L_10)
.L_10:
        /*001c*/ 	.word	0x00000000
        /*0020*/ 	.short	0x0001
        /*0022*/ 	.short	0x0008
        /*0024*/ 	.byte	0x00, 0xf5, 0x21, 0x00


	//----- nvinfo : EIATTR_KPARAM_INFO
	.align		4
.L_11:
        /*0028*/ 	.byte	0x04, 0x17
        /*002a*/ 	.short	(.L_13 - .L_12)
.L_12:
        /*002c*/ 	.word	0x00000000
        /*0030*/ 	.short	0x0000
        /*0032*/ 	.short	0x0000
        /*0034*/ 	.byte	0x00, 0xf5, 0x21, 0x00


	//----- nvinfo : EIATTR_SPARSE_MMA_MASK
	.align		4
.L_13:
        /*0038*/ 	.byte	0x03, 0x50
        /*003a*/ 	.short	0x0000


	//----- nvinfo : EIATTR_MAXREG_COUNT
	.align		4
        /*003c*/ 	.byte	0x03, 0x1b
        /*003e*/ 	.short	0x00ff


	//----- nvinfo : EIATTR_MERCURY_ISA_VERSION
	.align		4
        /*0040*/ 	.byte	0x03, 0x5f
        /*0042*/ 	.short	0x0101


	//----- nvinfo : EIATTR_VRC_CTA_INIT_COUNT
	.align		4
        /*0044*/ 	.byte	0x02, 0x4a
	.zero		1
	.zero		1


	//----- nvinfo : EIATTR_EXIT_INSTR_OFFSETS
	.align		4
        /*0048*/ 	.byte	0x04, 0x1c
        /*004a*/ 	.short	(.L_15 - .L_14)


	//   ....[0]....
.L_14:
        /*004c*/ 	.word	0x00000070


	//   ....[1]....
        /*0050*/ 	.word	0x00000110


	//----- nvinfo : EIATTR_CBANK_PARAM_SIZE
	.align		4
.L_15:
        /*0054*/ 	.byte	0x03, 0x19
        /*0056*/ 	.short	0x0014


	//----- nvinfo : EIATTR_PARAM_CBANK
	.align		4
        /*0058*/ 	.byte	0x04, 0x0a
        /*005a*/ 	.short	(.L_17 - .L_16)
	.align		4
.L_16:
        /*005c*/ 	.word	index@(.nv.constant0._Z14reverse_vectorPKfPfi)
        /*0060*/ 	.short	0x0380
        /*0062*/ 	.short	0x0014


	//----- nvinfo : EIATTR_SW_WAR
	.align		4
.L_17:
        /*0064*/ 	.byte	0x04, 0x36
        /*0066*/ 	.short	(.L_19 - .L_18)
.L_18:
        /*0068*/ 	.word	0x00000008
.L_19:


//--------------------- .nv.callgraph             --------------------------
	.section	.nv.callgraph,"",@"SHT_CUDA_CALLGRAPH"
	.align	4
	.sectionentsize	8
	.align		4
        /*0000*/ 	.word	0x00000000
	.align		4
        /*0004*/ 	.word	0xffffffff
	.align		4
        /*0008*/ 	.word	0x00000000
	.align		4
        /*000c*/ 	.word	0xfffffffe
	.align		4
        /*0010*/ 	.word	0x00000000
	.align		4
        /*0014*/ 	.word	0xfffffffd
	.align		4
        /*0018*/ 	.word	0x00000000
	.align		4
        /*001c*/ 	.word	0xfffffffc


//--------------------- .text._Z14reverse_vectorPKfPfi --------------------------
	.section	.text._Z14reverse_vectorPKfPfi,"ax",@progbits
	.align	128
        .global         _Z14reverse_vectorPKfPfi
        .type           _Z14reverse_vectorPKfPfi,@function
        .size           _Z14reverse_vectorPKfPfi,(.L_x_1 - _Z14reverse_vectorPKfPfi)
        .other          _Z14reverse_vectorPKfPfi,@"STO_CUDA_ENTRY STV_DEFAULT"
_Z14reverse_vectorPKfPfi:
.text._Z14reverse_vectorPKfPfi:
[----:B------:R-:W-:Y:S01]  /*0000*/  LDC R1, c[0x0][0x37c] ;  /* 0x0000df00ff017b82 */ /* 0x000fe20000000800 */
[----:B------:R-:W0:Y:S07]  /*0010*/  S2R R0, SR_TID.X ;  /* 0x0000000000007919 */ /* 0x000e2e0000002100 */
[----:B------:R-:W0:Y:S01]  /*0020*/  S2UR UR4, SR_CTAID.X ;  /* 0x00000000000479c3 */ /* 0x000e220000002500 */
[----:B------:R-:W1:Y:S07]  /*0030*/  LDCU UR6, c[0x0][0x390] ;  /* 0x00007200ff0677ac */ /* 0x000e6e0008000800 */
[----:B------:R-:W0:Y:S02]  /*0040*/  LDC R7, c[0x0][0x360] ;  /* 0x0000d800ff077b82 */ /* 0x000e240000000800 */
[----:B0-----:R-:W-:-:S05]  /*0050*/  IMAD R7, R7, UR4, R0 ;  /* 0x0000000407077c24 */ /* 0x001fca000f8e0200 */
[----:B-1----:R-:W-:-:S13]  /*0060*/  ISETP.GE.AND P0, PT, R7, UR6, PT ;  /* 0x0000000607007c0c */ /* 0x002fda000bf06270 */
[----:B------:R-:W-:Y:S05]  /*0070*/  @P0 EXIT ;  /* 0x000000000000094d */ /* 0x000fea0003800000 */
[----:B------:R-:W0:Y:S01]  /*0080*/  LDC.64 R2, c[0x0][0x380] ;  /* 0x0000e000ff027b82 */ /* 0x000e220000000a00 */
[----:B------:R-:W1:Y:S07]  /*0090*/  LDCU.64 UR4, c[0x0][0x358] ;  /* 0x00006b00ff0477ac */ /* 0x000e6e0008000a00 */
[----:B------:R-:W2:Y:S01]  /*00a0*/  LDC.64 R4, c[0x0][0x388] ;  /* 0x0000e200ff047b82 */ /* 0x000ea20000000a00 */
[----:B0-----:R-:W-:-:S06]  /*00b0*/  IMAD.WIDE R2, R7, 0x4, R2 ;  /* 0x0000000407027825 */ /* 0x001fcc00078e0202 */
[----:B-1----:R-:W3:Y:S01]  /*00c0*/  LDG.E R3, desc[UR4][R2.64] ;  /* 0x0000000402037981 */ /* 0x002ee2000c1e1900 */
[----:B------:R-:W-:-:S04]  /*00d0*/  LOP3.LUT R7, RZ, R7, RZ, 0x33, !PT ;  /* 0x00000007ff077212 */ /* 0x000fc800078e33ff */
[----:B------:R-:W-:-:S05]  /*00e0*/  IADD3 R7, PT, PT, R7, UR6, RZ ;  /* 0x0000000607077c10 */ /* 0x000fca000fffe0ff */
[----:B--2---:R-:W-:-:S05]  /*00f0*/  IMAD.WIDE R4, R7, 0x4, R4 ;  /* 0x0000000407047825 */ /* 0x004fca00078e0204 */
[----:B---3--:R-:W-:Y:S01]  /*0100*/  STG.E desc[UR4][R4.64], R3 ;  /* 0x0000000304007986 */ /* 0x008fe2000c101904 */
[----:B------:R-:W-:Y:S05]  /*0110*/  EXIT ;  /* 0x000000000000794d */ /* 0x000fea0003800000 */
.L_x_0:
[----:B------:R-:W-:-:S00]  /*0120*/  BRA `(.L_x_0) ;  /* 0xfffffffc00fc7947 */ /* 0x000fc0000383ffff */
[----:B------:R-:W-:-:S00]  /*0130*/  NOP ;  /* 0x0000000000007918 */ /* 0x000fc00000000000 */
        /* <DEDUP_REMOVED lines=12> */
.L_x_1:


//--------------------- .nv.shared.reserved.0     --------------------------
	.section	.nv.shared.reserved.0,"aw",@nobits
	.weak		__nv_reservedSMEM_offset_0_alias
	.size		__nv_reservedSMEM_offset_0_alias, 0, 64
	.other		__nv_reservedSMEM_offset_0_alias,@"STO_CUDA_RESERVED_SHARED STV_DEFAULT"
__nv_reservedSMEM_offset_0_alias:
	.zero		0
	.zero		64


//--------------------- .nv.constant0._Z14reverse_vectorPKfPfi --------------------------
	.section	.nv.constant0._Z14reverse_vectorPKfPfi,"a",@progbits
	.sectionflags	@""
	.align	4
.nv.constant0._Z14reverse_vectorPKfPfi:
	.zero		916


//--------------------- SYMBOLS --------------------------

	.type		.nv.reservedSmem.offset0,@object
	.size		.nv.reservedSmem.offset0,0x4
